//
// Generated by NVIDIA NVVM Compiler
//
// Compiler Build ID: CL-36424714
// Cuda compilation tools, release 13.0, V13.0.88
// Based on NVVM 20.0.0
//

.version 9.0
.target sm_100
.address_size 64

	// .globl	_Z8Kernel05PdS_
// _ZZ8Kernel05PdS_E5sdata has been demoted

.visible .entry _Z8Kernel05PdS_(
	.param .u64 .ptr .align 1 _Z8Kernel05PdS__param_0,
	.param .u64 .ptr .align 1 _Z8Kernel05PdS__param_1
)
{
	.reg .pred 	%p<5>;
	.reg .b32 	%r<16>;
	.reg .b64 	%rd<11>;
	.reg .b64 	%fd<8>;
	// demoted variable
	.shared .align 8 .b8 _ZZ8Kernel05PdS_E5sdata[4096];
	ld.param.u64 	%rd2, [_Z8Kernel05PdS__param_0];
	ld.param.u64 	%rd1, [_Z8Kernel05PdS__param_1];
	cvta.to.global.u64 	%rd3, %rd2;
	mov.u32 	%r1, %tid.x;
	mov.u32 	%r2, %ctaid.x;
	mov.u32 	%r15, %ntid.x;
	mul.lo.s32 	%r7, %r15, %r2;
	shl.b32 	%r8, %r7, 1;
	add.s32 	%r9, %r8, %r1;
	mul.wide.u32 	%rd4, %r9, 8;
	add.s64 	%rd5, %rd3, %rd4;
	ld.global.f64 	%fd1, [%rd5];
	add.s32 	%r10, %r9, %r15;
	mul.wide.u32 	%rd6, %r10, 8;
	add.s64 	%rd7, %rd3, %rd6;
	ld.global.f64 	%fd2, [%rd7];
	add.f64 	%fd3, %fd1, %fd2;
	shl.b32 	%r11, %r1, 3;
	mov.u32 	%r12, _ZZ8Kernel05PdS_E5sdata;
	add.s32 	%r4, %r12, %r11;
	st.shared.f64 	[%r4], %fd3;
	bar.sync 	0;
	setp.lt.u32 	%p1, %r15, 2;
	@%p1 bra 	$L__BB0_4;
$L__BB0_1:
	shr.u32 	%r6, %r15, 1;
	setp.ge.u32 	%p2, %r1, %r6;
	@%p2 bra 	$L__BB0_3;
	shl.b32 	%r13, %r6, 3;
	add.s32 	%r14, %r4, %r13;
	ld.shared.f64 	%fd4, [%r14];
	ld.shared.f64 	%fd5, [%r4];
	add.f64 	%fd6, %fd4, %fd5;
	st.shared.f64 	[%r4], %fd6;
$L__BB0_3:
	bar.sync 	0;
	setp.gt.u32 	%p3, %r15, 3;
	mov.u32 	%r15, %r6;
	@%p3 bra 	$L__BB0_1;
$L__BB0_4:
	setp.ne.s32 	%p4, %r1, 0;
	@%p4 bra 	$L__BB0_6;
	ld.shared.f64 	%fd7, [_ZZ8Kernel05PdS_E5sdata];
	cvta.to.global.u64 	%rd8, %rd1;
	mul.wide.u32 	%rd9, %r2, 8;
	add.s64 	%rd10, %rd8, %rd9;
	st.global.f64 	[%rd10], %fd7;
$L__BB0_6:
	ret;

}


// ===== COMPILED SASS (sm_100) =====

	.target	sm_100

	.elftype	@"ET_EXEC"


//--------------------- .note.nv.tkinfo           --------------------------
	.section	.note.nv.tkinfo,"",@"SHT_NOTE"
	.sectionflags	@"SHF_NOTE_NV_TKINFO"
	.tkinfo
        /*0018*/ 	.word	0x00000002
        /*0030*/ 	.string	""
        /*0030*/ 	.string	"ptxas"
        /*0030*/ 	.string	"Cuda compilation tools, release 13.0, V13.0.88"
        /*0030*/ 	.string	"Build cuda_13.0.r13.0/compiler.36424714_0"
        /*0030*/ 	.string	"-arch sm_100 -m 64 "



//--------------------- .note.nv.cuinfo           --------------------------
	.section	.note.nv.cuinfo,"",@"SHT_NOTE"
	.sectionflags	@"SHF_NOTE_NV_CUINFO"
        /*0018*/ 	.short	0x0002
        /*001a*/ 	.short	0x0064
        /*001c*/ 	.short	0x0082
	.zero		2


//--------------------- .nv.info                  --------------------------
	.section	.nv.info,"",@"SHT_CUDA_INFO"
	.align	4


	//----- nvinfo : EIATTR_REGCOUNT
	.align		4
        /*0000*/ 	.byte	0x04, 0x2f
        /*0002*/ 	.short	(.L_1 - .L_0)
	.align		4
.L_0:
        /*0004*/ 	.word	index@(_Z8Kernel05PdS_)
        /*0008*/ 	.word	0x0000000e


	//----- nvinfo : EIATTR_FRAME_SIZE
	.align		4
.L_1:
        /*000c*/ 	.byte	0x04, 0x11
        /*000e*/ 	.short	(.L_3 - .L_2)
	.align		4
.L_2:
        /*0010*/ 	.word	index@(_Z8Kernel05PdS_)
        /*0014*/ 	.word	0x00000000


	//----- nvinfo : EIATTR_MIN_STACK_SIZE
	.align		4
.L_3:
        /*0018*/ 	.byte	0x04, 0x12
        /*001a*/ 	.short	(.L_5 - .L_4)
	.align		4
.L_4:
        /*001c*/ 	.word	index@(_Z8Kernel05PdS_)
        /*0020*/ 	.word	0x00000000
.L_5:


//--------------------- .nv.compat                --------------------------
	.section	.nv.compat,"",@"SHT_CUDA_COMPAT_INFO"
	.align	4
        /*0000*/ 	.byte	0x02, 0x09, 0x00, 0x00, 0x02, 0x02, 0x01, 0x00, 0x02, 0x05, 0x05, 0x00, 0x03, 0x07, 0x01, 0x01
        /*0010*/ 	.byte	0x02, 0x03, 0x00, 0x00, 0x02, 0x06, 0x01, 0x00, 0x04, 0x0b, 0x08, 0x00, 0x01, 0x00, 0x00, 0x00
        /*0020*/ 	.byte	0x00, 0x00, 0x00, 0x00


//--------------------- .nv.info._Z8Kernel05PdS_  --------------------------
	.section	.nv.info._Z8Kernel05PdS_,"",@"SHT_CUDA_INFO"
	.sectionflags	@""
	.align	4


	//----- nvinfo : EIATTR_CUDA_API_VERSION
	.align		4
        /*0000*/ 	.byte	0x04, 0x37
        /*0002*/ 	.short	(.L_7 - .L_6)
.L_6:
        /*0004*/ 	.word	0x00000082


	//----- nvinfo : EIATTR_KPARAM_INFO
	.align		4
.L_7:
        /*0008*/ 	.byte	0x04, 0x17
        /*000a*/ 	.short	(.L_9 - .L_8)
.L_8:
        /*000c*/ 	.word	0x00000000
        /*0010*/ 	.short	0x0001
        /*0012*/ 	.short	0x0008
        /*0014*/ 	.byte	0x00, 0xf5, 0x21, 0x00


	//----- nvinfo : EIATTR_KPARAM_INFO
	.align		4
.L_9:
        /*0018*/ 	.byte	0x04, 0x17
        /*001a*/ 	.short	(.L_11 - .L_10)
.L_10:
        /*001c*/ 	.word	0x00000000
        /*0020*/ 	.short	0x0000
        /*0022*/ 	.short	0x0000
        /*0024*/ 	.byte	0x00, 0xf5, 0x21, 0x00


	//----- nvinfo : EIATTR_SPARSE_MMA_MASK
	.align		4
.L_11:
        /*0028*/ 	.byte	0x03, 0x50
        /*002a*/ 	.short	0x0000


	//----- nvinfo : EIATTR_MAXREG_COUNT
	.align		4
        /*002c*/ 	.byte	0x03, 0x1b
        /*002e*/ 	.short	0x00ff


	//----- nvinfo : EIATTR_NUM_BARRIERS
	.align		4
        /*0030*/ 	.byte	0x02, 0x4c
        /*0032*/ 	.byte	0x01
	.zero		1


	//----- nvinfo : EIATTR_MERCURY_ISA_VERSION
	.align		4
        /*0034*/ 	.byte	0x03, 0x5f
        /*0036*/ 	.short	0x0101


	//----- nvinfo : EIATTR_VRC_CTA_INIT_COUNT
	.align		4
        /*0038*/ 	.byte	0x02, 0x4a
	.zero		1
	.zero		1


	//----- nvinfo : EIATTR_EXIT_INSTR_OFFSETS
	.align		4
        /*003c*/ 	.byte	0x04, 0x1c
        /*003e*/ 	.short	(.L_13 - .L_12)


	//   ....[0]....
.L_12:
        /*0040*/ 	.word	0x00000230


	//   ....[1]....
        /*0044*/ 	.word	0x000002b0


	//----- nvinfo : EIATTR_CBANK_PARAM_SIZE
	.align		4
.L_13:
        /*0048*/ 	.byte	0x03, 0x19
        /*004a*/ 	.short	0x0010


	//----- nvinfo : EIATTR_PARAM_CBANK
	.align		4
        /*004c*/ 	.byte	0x04, 0x0a
        /*004e*/ 	.short	(.L_15 - .L_14)
	.align		4
.L_14:
        /*0050*/ 	.word	index@(.nv.constant0._Z8Kernel05PdS_)
        /*0054*/ 	.short	0x0380
        /*0056*/ 	.short	0x0010


	//----- nvinfo : EIATTR_SW_WAR
	.align		4
.L_15:
        /*0058*/ 	.byte	0x04, 0x36
        /*005a*/ 	.short	(.L_17 - .L_16)
.L_16:
        /*005c*/ 	.word	0x00000008
.L_17:


//--------------------- .nv.callgraph             --------------------------
	.section	.nv.callgraph,"",@"SHT_CUDA_CALLGRAPH"
	.align	4
	.sectionentsize	8
	.align		4
        /*0000*/ 	.word	0x00000000
	.align		4
        /*0004*/ 	.word	0xffffffff
	.align		4
        /*0008*/ 	.word	0x00000000
	.align		4
        /*000c*/ 	.word	0xfffffffe
	.align		4
        /*0010*/ 	.word	0x00000000
	.align		4
        /*0014*/ 	.word	0xfffffffd
	.align		4
        /*0018*/ 	.word	0x00000000
	.align		4
        /*001c*/ 	.word	0xfffffffc


//--------------------- .text._Z8Kernel05PdS_     --------------------------
	.section	.text._Z8Kernel05PdS_,"ax",@progbits
	.align	128
        .global         _Z8Kernel05PdS_
        .type           _Z8Kernel05PdS_,@function
        .size           _Z8Kernel05PdS_,(.L_x_3 - _Z8Kernel05PdS_)
        .other          _Z8Kernel05PdS_,@"STO_CUDA_ENTRY STV_DEFAULT"
_Z8Kernel05PdS_:
.text._Z8Kernel05PdS_:
[----:B------:R-:W-:Y:S01]  /*0000*/  LDC R1, c[0x0][0x37c] ;  /* 0x0000df00ff017b82 */ /* 0x000fe20000000800 */
[----:B------:R-:W0:Y:S01]  /*0010*/  S2R R0, SR_CTAID.X ;  /* 0x0000000000007919 */ /* 0x000e220000002500 */
[----:B------:R-:W0:Y:S06]  /*0020*/  LDCU UR8, c[0x0][0x360] ;  /* 0x00006c00ff0877ac */ /* 0x000e2c0008000800 */
[----:B------:R-:W1:Y:S01]  /*0030*/  LDC.64 R4, c[0x0][0x380] ;  /* 0x0000e000ff047b82 */ /* 0x000e620000000a00 */
[----:B------:R-:W2:Y:S01]  /*0040*/  S2R R11, SR_TID.X ;  /* 0x00000000000b7919 */ /* 0x000ea20000002100 */
[----:B------:R-:W3:Y:S01]  /*0050*/  LDCU.64 UR6, c[0x0][0x358] ;  /* 0x00006b00ff0677ac */ /* 0x000ee20008000a00 */
[----:B0-----:R-:W-:-:S04]  /*0060*/  IMAD R2, R0, UR8, RZ ;  /* 0x0000000800027c24 */ /* 0x001fc8000f8e02ff */
[----:B--2---:R-:W-:-:S05]  /*0070*/  IMAD R3, R2, 0x2, R11 ;  /* 0x0000000202037824 */ /* 0x004fca00078e020b */
[C---:B------:R-:W-:Y:S01]  /*0080*/  IADD3 R7, PT, PT, R3.reuse, UR8, RZ ;  /* 0x0000000803077c10 */ /* 0x040fe2000fffe0ff */
[----:B-1----:R-:W-:-:S04]  /*0090*/  IMAD.WIDE.U32 R2, R3, 0x8, R4 ;  /* 0x0000000803027825 */ /* 0x002fc800078e0004 */
[----:B------:R-:W-:Y:S02]  /*00a0*/  IMAD.WIDE.U32 R4, R7, 0x8, R4 ;  /* 0x0000000807047825 */ /* 0x000fe400078e0004 */
[----:B---3--:R-:W2:Y:S04]  /*00b0*/  LDG.E.64 R2, desc[UR6][R2.64] ;  /* 0x0000000602027981 */ /* 0x008ea8000c1e1b00 */
[----:B------:R-:W2:Y:S01]  /*00c0*/  LDG.E.64 R4, desc[UR6][R4.64] ;  /* 0x0000000604047981 */ /* 0x000ea2000c1e1b00 */
[----:B------:R-:W0:Y:S01]  /*00d0*/  S2UR UR5, SR_CgaCtaId ;  /* 0x00000000000579c3 */ /* 0x000e220000008800 */
[----:B------:R-:W-:Y:S01]  /*00e0*/  UMOV UR4, 0x400 ;  /* 0x0000040000047882 */ /* 0x000fe20000000000 */
[----:B------:R-:W-:Y:S01]  /*00f0*/  UISETP.GE.U32.AND UP0, UPT, UR8, 0x2, UPT ;  /* 0x000000020800788c */ /* 0x000fe2000bf06070 */
[----:B------:R-:W-:Y:S01]  /*0100*/  ISETP.NE.AND P0, PT, R11, RZ, PT ;  /* 0x000000ff0b00720c */ /* 0x000fe20003f05270 */
[----:B0-----:R-:W-:-:S06]  /*0110*/  ULEA UR4, UR5, UR4, 0x18 ;  /* 0x0000000405047291 */ /* 0x001fcc000f8ec0ff */
[----:B------:R-:W-:Y:S01]  /*0120*/  LEA R9, R11, UR4, 0x3 ;  /* 0x000000040b097c11 */ /* 0x000fe2000f8e18ff */
[----:B--2---:R-:W-:-:S07]  /*0130*/  DADD R6, R2, R4 ;  /* 0x0000000002067229 */ /* 0x004fce0000000004 */
[----:B------:R0:W-:Y:S01]  /*0140*/  STS.64 [R9], R6 ;  /* 0x0000000609007388 */ /* 0x0001e20000000a00 */
[----:B------:R-:W-:Y:S06]  /*0150*/  BAR.SYNC.DEFER_BLOCKING 0x0 ;  /* 0x0000000000007b1d */ /* 0x000fec0000010000 */
[----:B------:R-:W-:Y:S05]  /*0160*/  BRA.U !UP0, `(.L_x_0) ;  /* 0x0000000108307547 */ /* 0x000fea000b800000 */
[----:B0-----:R-:W-:-:S07]  /*0170*/  IMAD.U32 R6, RZ, RZ, UR8 ;  /* 0x00000008ff067e24 */ /* 0x001fce000f8e00ff */
.L_x_1:
[----:B------:R-:W-:-:S04]  /*0180*/  SHF.R.U32.HI R8, RZ, 0x1, R6 ;  /* 0x00000001ff087819 */ /* 0x000fc80000011606 */
[----:B------:R-:W-:-:S13]  /*0190*/  ISETP.GE.U32.AND P1, PT, R11, R8, PT ;  /* 0x000000080b00720c */ /* 0x000fda0003f26070 */
[----:B------:R-:W-:Y:S01]  /*01a0*/  @!P1 LEA R7, R8, R9, 0x3 ;  /* 0x0000000908079211 */ /* 0x000fe200078e18ff */
[----:B------:R-:W-:Y:S04]  /*01b0*/  @!P1 LDS.64 R4, [R9] ;  /* 0x0000000009049984 */ /* 0x000fe80000000a00 */
[----:B------:R-:W0:Y:S02]  /*01c0*/  @!P1 LDS.64 R2, [R7] ;  /* 0x0000000007029984 */ /* 0x000e240000000a00 */
[----:B0-----:R-:W-:-:S07]  /*01d0*/  @!P1 DADD R2, R2, R4 ;  /* 0x0000000002029229 */ /* 0x001fce0000000004 */
[----:B------:R1:W-:Y:S01]  /*01e0*/  @!P1 STS.64 [R9], R2 ;  /* 0x0000000209009388 */ /* 0x0003e20000000a00 */
[----:B------:R-:W-:Y:S01]  /*01f0*/  BAR.SYNC.DEFER_BLOCKING 0x0 ;  /* 0x0000000000007b1d */ /* 0x000fe20000010000 */
[----:B------:R-:W-:Y:S01]  /*0200*/  ISETP.GT.U32.AND P1, PT, R6, 0x3, PT ;  /* 0x000000030600780c */ /* 0x000fe20003f24070 */
[----:B------:R-:W-:-:S12]  /*0210*/  IMAD.MOV.U32 R6, RZ, RZ, R8 ;  /* 0x000000ffff067224 */ /* 0x000fd800078e0008 */
[----:B-1----:R-:W-:Y:S05]  /*0220*/  @P1 BRA `(.L_x_1) ;  /* 0xfffffffc00d41947 */ /* 0x002fea000383ffff */
.L_x_0:
[----:B------:R-:W-:Y:S05]  /*0230*/  @P0 EXIT ;  /* 0x000000000000094d */ /* 0x000fea0003800000 */
[----:B------:R-:W1:Y:S01]  /*0240*/  S2UR UR5, SR_CgaCtaId ;  /* 0x00000000000579c3 */ /* 0x000e620000008800 */
[----:B------:R-:W-:-:S07]  /*0250*/  UMOV UR4, 0x400 ;  /* 0x0000040000047882 */ /* 0x000fce0000000000 */
[----:B------:R-:W2:Y:S01]  /*0260*/  LDC.64 R4, c[0x0][0x388] ;  /* 0x0000e200ff047b82 */ /* 0x000ea20000000a00 */
[----:B-1----:R-:W-:Y:S01]  /*0270*/  ULEA UR4, UR5, UR4, 0x18 ;  /* 0x0000000405047291 */ /* 0x002fe2000f8ec0ff */
[----:B--2---:R-:W-:-:S08]  /*0280*/  IMAD.WIDE.U32 R4, R0, 0x8, R4 ;  /* 0x0000000800047825 */ /* 0x004fd000078e0004 */
[----:B------:R-:W1:Y:S04]  /*0290*/  LDS.64 R2, [UR4] ;  /* 0x00000004ff027984 */ /* 0x000e680008000a00 */
[----:B-1----:R-:W-:Y:S01]  /*02a0*/  STG.E.64 desc[UR6][R4.64], R2 ;  /* 0x0000000204007986 */ /* 0x002fe2000c101b06 */
[----:B------:R-:W-:Y:S05]  /*02b0*/  EXIT ;  /* 0x000000000000794d */ /* 0x000fea0003800000 */
.L_x_2:
[----:B------:R-:W-:-:S00]  /*02c0*/  BRA `(.L_x_2) ;  /* 0xfffffffc00fc7947 */ /* 0x000fc0000383ffff */
[----:B------:R-:W-:-:S00]  /*02d0*/  NOP ;  /* 0x0000000000007918 */ /* 0x000fc00000000000 */
        /* <DEDUP_REMOVED lines=10> */
.L_x_3:


//--------------------- .nv.shared._Z8Kernel05PdS_ --------------------------
	.section	.nv.shared._Z8Kernel05PdS_,"aw",@nobits
	.sectionflags	@""
	.align	8
.nv.shared._Z8Kernel05PdS_:
	.zero		5120


//--------------------- .nv.shared.reserved.0     --------------------------
	.section	.nv.shared.reserved.0,"aw",@nobits
	.weak		__nv_reservedSMEM_offset_0_alias
	.size		__nv_reservedSMEM_offset_0_alias, 0, 64
	.other		__nv_reservedSMEM_offset_0_alias,@"STO_CUDA_RESERVED_SHARED STV_DEFAULT"
__nv_reservedSMEM_offset_0_alias:
	.zero		0
	.zero		64


//--------------------- .nv.constant0._Z8Kernel05PdS_ --------------------------
	.section	.nv.constant0._Z8Kernel05PdS_,"a",@progbits
	.sectionflags	@""
	.align	4
.nv.constant0._Z8Kernel05PdS_:
	.zero		912


//--------------------- SYMBOLS --------------------------

	.type		.nv.reservedSmem.offset0,@object
	.size		.nv.reservedSmem.offset0,0x4
	.type		.nv.reservedSmem.cap,@object
	.size		.nv.reservedSmem.cap,0x4
